	.headerflags	@"EF_CUDA_TEXMODE_UNIFIED EF_CUDA_64BIT_ADDRESS EF_CUDA_ACCELERATORS EF_CUDA_SM90 EF_CUDA_VIRTUAL_SM(EF_CUDA_SM90)"
	.elftype	@"ET_EXEC"


//--------------------- .nv.info                  --------------------------
	.section	.nv.info,"",@"SHT_CUDA_INFO"
	.align	4


	//----- nvinfo : EIATTR_REGCOUNT
	.align		4
        /*0000*/ 	.byte	0x04, 0x2f
        /*0002*/ 	.short	(.L_1 - .L_0)
	.align		4
.L_0:
        /*0004*/ 	.word	index@(triton_poi_fused_convolution_48)
        /*0008*/ 	.word	0x0000000a


	//----- nvinfo : EIATTR_MIN_STACK_SIZE
	.align		4
.L_1:
        /*000c*/ 	.byte	0x04, 0x12
        /*000e*/ 	.short	(.L_3 - .L_2)
	.align		4
.L_2:
        /*0010*/ 	.word	index@(triton_poi_fused_convolution_48)
        /*0014*/ 	.word	0x00000000


	//----- nvinfo : EIATTR_FRAME_SIZE
	.align		4
.L_3:
        /*0018*/ 	.byte	0x04, 0x11
        /*001a*/ 	.short	(.L_5 - .L_4)
	.align		4
.L_4:
        /*001c*/ 	.word	index@(triton_poi_fused_convolution_48)
        /*0020*/ 	.word	0x00000000


	//----- nvinfo : EIATTR_MIN_STACK_SIZE
	.align		4
.L_5:
        /*0024*/ 	.byte	0x04, 0x12
        /*0026*/ 	.short	(.L_7 - .L_6)
	.align		4
.L_6:
        /*0028*/ 	.word	index@(triton_poi_fused_convolution_48)
        /*002c*/ 	.word	0x00000000
.L_7:


//--------------------- .nv.info.triton_poi_fused_convolution_48 --------------------------
	.section	.nv.info.triton_poi_fused_convolution_48,"",@"SHT_CUDA_INFO"
	.sectionflags	@""
	.align	4


	//----- nvinfo : EIATTR_CUDA_API_VERSION
	.align		4
        /*0000*/ 	.byte	0x04, 0x37
        /*0002*/ 	.short	(.L_9 - .L_8)
.L_8:
        /*0004*/ 	.word	0x0000007c


	//----- nvinfo : EIATTR_KPARAM_INFO
	.align		4
.L_9:
        /*0008*/ 	.byte	0x04, 0x17
        /*000a*/ 	.short	(.L_11 - .L_10)
.L_10:
        /*000c*/ 	.word	0x00000000
        /*0010*/ 	.short	0x0002
        /*0012*/ 	.short	0x0010
        /*0014*/ 	.byte	0x00, 0xf0, 0x11, 0x00


	//----- nvinfo : EIATTR_KPARAM_INFO
	.align		4
.L_11:
        /*0018*/ 	.byte	0x04, 0x17
        /*001a*/ 	.short	(.L_13 - .L_12)
.L_12:
        /*001c*/ 	.word	0x00000000
        /*0020*/ 	.short	0x0001
        /*0022*/ 	.short	0x0008
        /*0024*/ 	.byte	0x00, 0xf4, 0x21, 0x00


	//----- nvinfo : EIATTR_KPARAM_INFO
	.align		4
.L_13:
        /*0028*/ 	.byte	0x04, 0x17
        /*002a*/ 	.short	(.L_15 - .L_14)
.L_14:
        /*002c*/ 	.word	0x00000000
        /*0030*/ 	.short	0x0000
        /*0032*/ 	.short	0x0000
        /*0034*/ 	.byte	0x00, 0xf4, 0x21, 0x00


	//----- nvinfo : EIATTR_SPARSE_MMA_MASK
	.align		4
.L_15:
        /*0038*/ 	.byte	0x03, 0x50
        /*003a*/ 	.short	0x0000


	//----- nvinfo : EIATTR_MAXREG_COUNT
	.align		4
        /*003c*/ 	.byte	0x03, 0x1b
        /*003e*/ 	.short	0x00ff


	//----- nvinfo : EIATTR_EXIT_INSTR_OFFSETS
	.align		4
        /*0040*/ 	.byte	0x04, 0x1c
        /*0042*/ 	.short	(.L_17 - .L_16)


	//   ....[0]....
.L_16:
        /*0044*/ 	.word	0x000000d0


	//----- nvinfo : EIATTR_REQNTID
	.align		4
.L_17:
        /*0048*/ 	.byte	0x04, 0x10
        /*004a*/ 	.short	(.L_19 - .L_18)
.L_18:
        /*004c*/ 	.word	0x00000080
        /*0050*/ 	.word	0x00000001
        /*0054*/ 	.word	0x00000001


	//----- nvinfo : EIATTR_CBANK_PARAM_SIZE
	.align		4
.L_19:
        /*0058*/ 	.byte	0x03, 0x19
        /*005a*/ 	.short	0x0014


	//----- nvinfo : EIATTR_PARAM_CBANK
	.align		4
        /*005c*/ 	.byte	0x04, 0x0a
        /*005e*/ 	.short	(.L_21 - .L_20)
	.align		4
.L_20:
        /*0060*/ 	.word	index@(.nv.constant0.triton_poi_fused_convolution_48)
        /*0064*/ 	.short	0x0210
        /*0066*/ 	.short	0x0014


	//----- nvinfo : EIATTR_SW_WAR
	.align		4
.L_21:
        /*0068*/ 	.byte	0x04, 0x36
        /*006a*/ 	.short	(.L_23 - .L_22)
.L_22:
        /*006c*/ 	.word	0x00000008
.L_23:


//--------------------- .nv.callgraph             --------------------------
	.section	.nv.callgraph,"",@"SHT_CUDA_CALLGRAPH"
	.align	4
	.sectionentsize	8
	.align		4
        /*0000*/ 	.word	0x00000000
	.align		4
        /*0004*/ 	.word	0xffffffff
	.align		4
        /*0008*/ 	.word	0x00000000
	.align		4
        /*000c*/ 	.word	0xfffffffe
	.align		4
        /*0010*/ 	.word	0x00000000
	.align		4
        /*0014*/ 	.word	0xfffffffd
	.align		4
        /*0018*/ 	.word	0x00000000
	.align		4
        /*001c*/ 	.word	0xfffffffc


//--------------------- .text.triton_poi_fused_convolution_48 --------------------------
	.section	.text.triton_poi_fused_convolution_48,"ax",@progbits
	.align	128
        .global         triton_poi_fused_convolution_48
        .type           triton_poi_fused_convolution_48,@function
        .size           triton_poi_fused_convolution_48,(.L_x_1 - triton_poi_fused_convolution_48)
        .other          triton_poi_fused_convolution_48,@"STO_CUDA_ENTRY STV_DEFAULT"
triton_poi_fused_convolution_48:
.text.triton_poi_fused_convolution_48:
[----:B------:R-:W-:Y:S01]  /*0000*/  LDC R1, c[0x0][0x28] ;  /* 0x00000a00ff017b82 */ /* 0x000fe20000000800 */
[----:B------:R-:W1:Y:S07]  /*0010*/  S2R R0, SR_TID.X ;  /* 0x0000000000007919 */ /* 0x000e6e0000002100 */
[----:B------:R-:W2:Y:S01]  /*0020*/  LDC.64 R2, c[0x0][0x210] ;  /* 0x00008400ff027b82 */ /* 0x000ea20000000a00 */
[----:B------:R-:W-:Y:S01]  /*0030*/  ULDC.64 UR4, c[0x0][0x208] ;  /* 0x0000820000047ab9 */ /* 0x000fe20000000a00 */
[----:B------:R-:W3:Y:S06]  /*0040*/  S2R R7, SR_CTAID.X ;  /* 0x0000000000077919 */ /* 0x000eec0000002500 */
[----:B------:R-:W4:Y:S01]  /*0050*/  LDC.64 R4, c[0x0][0x218] ;  /* 0x00008600ff047b82 */ /* 0x000f220000000a00 */
[----:B-1----:R-:W-:Y:S01]  /*0060*/  LOP3.LUT R0, R0, 0x7f, RZ, 0xc0, !PT ;  /* 0x0000007f00007812 */ /* 0x002fe200078ec0ff */
[----:B----4-:R-:W4:Y:S03]  /*0070*/  LDG.E R5, desc[UR4][R4.64] ;  /* 0x0000000404057981 */ /* 0x010f26000c1e1900 */
[----:B---3--:R-:W-:-:S05]  /*0080*/  LEA R7, R7, R0, 0x7 ;  /* 0x0000000007077211 */ /* 0x008fca00078e38ff */
[----:B--2---:R-:W-:-:S05]  /*0090*/  IMAD.WIDE R2, R7, 0x4, R2 ;  /* 0x0000000407027825 */ /* 0x004fca00078e0202 */
[----:B------:R-:W4:Y:S02]  /*00a0*/  LDG.E R0, desc[UR4][R2.64] ;  /* 0x0000000402007981 */ /* 0x000f24000c1e1900 */
[----:B----4-:R-:W-:-:S05]  /*00b0*/  FADD R7, R0, R5 ;  /* 0x0000000500077221 */ /* 0x010fca0000000000 */
[----:B------:R-:W-:Y:S01]  /*00c0*/  STG.E desc[UR4][R2.64], R7 ;  /* 0x0000000702007986 */ /* 0x000fe2000c101904 */
[----:B------:R-:W-:Y:S05]  /*00d0*/  EXIT ;  /* 0x000000000000794d */ /* 0x000fea0003800000 */
.L_x_0:
[----:B------:R-:W-:-:S00]  /*00e0*/  BRA `(.L_x_0) ;  /* 0xfffffffc00fc7947 */ /* 0x000fc0000383ffff */
[----:B------:R-:W-:-:S00]  /*00f0*/  NOP ;  /* 0x0000000000007918 */ /* 0x000fc00000000000 */
        /* <DEDUP_REMOVED lines=8> */
.L_x_1:


//--------------------- .nv.constant0.triton_poi_fused_convolution_48 --------------------------
	.section	.nv.constant0.triton_poi_fused_convolution_48,"a",@progbits
	.sectionflags	@""
	.align	4
.nv.constant0.triton_poi_fused_convolution_48:
	.zero		548
